//
// Generated by NVIDIA NVVM Compiler
//
// Compiler Build ID: CL-36424714
// Cuda compilation tools, release 13.0, V13.0.88
// Based on NVVM 20.0.0
//

.version 9.0
.target sm_100
.address_size 64

	// .globl	_Z15gpu_matrix_multPiS_S_iii

.visible .entry _Z15gpu_matrix_multPiS_S_iii(
	.param .u64 .ptr .align 1 _Z15gpu_matrix_multPiS_S_iii_param_0,
	.param .u64 .ptr .align 1 _Z15gpu_matrix_multPiS_S_iii_param_1,
	.param .u64 .ptr .align 1 _Z15gpu_matrix_multPiS_S_iii_param_2,
	.param .u32 _Z15gpu_matrix_multPiS_S_iii_param_3,
	.param .u32 _Z15gpu_matrix_multPiS_S_iii_param_4,
	.param .u32 _Z15gpu_matrix_multPiS_S_iii_param_5
)
{
	.reg .pred 	%p<13>;
	.reg .b32 	%r<109>;
	.reg .b64 	%rd<53>;

	ld.param.u64 	%rd7, [_Z15gpu_matrix_multPiS_S_iii_param_0];
	ld.param.u64 	%rd8, [_Z15gpu_matrix_multPiS_S_iii_param_1];
	ld.param.u64 	%rd6, [_Z15gpu_matrix_multPiS_S_iii_param_2];
	ld.param.u32 	%r32, [_Z15gpu_matrix_multPiS_S_iii_param_3];
	ld.param.u32 	%r30, [_Z15gpu_matrix_multPiS_S_iii_param_4];
	ld.param.u32 	%r31, [_Z15gpu_matrix_multPiS_S_iii_param_5];
	cvta.to.global.u64 	%rd1, %rd8;
	cvta.to.global.u64 	%rd2, %rd7;
	mov.u32 	%r34, %ctaid.y;
	mov.u32 	%r35, %ntid.y;
	mov.u32 	%r36, %tid.y;
	mad.lo.s32 	%r37, %r34, %r35, %r36;
	mov.u32 	%r38, %ctaid.x;
	mov.u32 	%r39, %ntid.x;
	mov.u32 	%r40, %tid.x;
	mad.lo.s32 	%r2, %r38, %r39, %r40;
	setp.ge.s32 	%p1, %r2, %r31;
	setp.ge.s32 	%p2, %r37, %r32;
	or.pred  	%p3, %p1, %p2;
	@%p3 bra 	$L__BB0_14;
	setp.lt.s32 	%p4, %r30, 1;
	mov.b32 	%r108, 0;
	@%p4 bra 	$L__BB0_13;
	mul.lo.s32 	%r3, %r30, %r37;
	and.b32  	%r4, %r30, 7;
	setp.lt.u32 	%p5, %r30, 8;
	mov.b32 	%r103, 0;
	mov.u32 	%r108, %r103;
	@%p5 bra 	$L__BB0_5;
	and.b32  	%r103, %r30, 2147483640;
	neg.s32 	%r97, %r103;
	shl.b32 	%r7, %r31, 3;
	mul.wide.u32 	%rd9, %r3, 4;
	add.s64 	%rd10, %rd9, %rd2;
	add.s64 	%rd52, %rd10, 16;
	mov.b32 	%r108, 0;
	mul.wide.s32 	%rd13, %r31, 4;
	mov.u32 	%r96, %r2;
$L__BB0_4:
	.pragma "nounroll";
	ld.global.u32 	%r45, [%rd52+-16];
	mul.wide.s32 	%rd11, %r96, 4;
	add.s64 	%rd12, %rd1, %rd11;
	ld.global.u32 	%r46, [%rd12];
	mad.lo.s32 	%r47, %r46, %r45, %r108;
	ld.global.u32 	%r48, [%rd52+-12];
	add.s64 	%rd14, %rd12, %rd13;
	ld.global.u32 	%r49, [%rd14];
	mad.lo.s32 	%r50, %r49, %r48, %r47;
	ld.global.u32 	%r51, [%rd52+-8];
	add.s64 	%rd15, %rd14, %rd13;
	ld.global.u32 	%r52, [%rd15];
	mad.lo.s32 	%r53, %r52, %r51, %r50;
	ld.global.u32 	%r54, [%rd52+-4];
	add.s64 	%rd16, %rd15, %rd13;
	ld.global.u32 	%r55, [%rd16];
	mad.lo.s32 	%r56, %r55, %r54, %r53;
	ld.global.u32 	%r57, [%rd52];
	add.s64 	%rd17, %rd16, %rd13;
	ld.global.u32 	%r58, [%rd17];
	mad.lo.s32 	%r59, %r58, %r57, %r56;
	ld.global.u32 	%r60, [%rd52+4];
	add.s64 	%rd18, %rd17, %rd13;
	ld.global.u32 	%r61, [%rd18];
	mad.lo.s32 	%r62, %r61, %r60, %r59;
	ld.global.u32 	%r63, [%rd52+8];
	add.s64 	%rd19, %rd18, %rd13;
	ld.global.u32 	%r64, [%rd19];
	mad.lo.s32 	%r65, %r64, %r63, %r62;
	ld.global.u32 	%r66, [%rd52+12];
	add.s64 	%rd20, %rd19, %rd13;
	ld.global.u32 	%r67, [%rd20];
	mad.lo.s32 	%r108, %r67, %r66, %r65;
	add.s32 	%r97, %r97, 8;
	add.s32 	%r96, %r96, %r7;
	add.s64 	%rd52, %rd52, 32;
	setp.ne.s32 	%p6, %r97, 0;
	@%p6 bra 	$L__BB0_4;
$L__BB0_5:
	setp.eq.s32 	%p7, %r4, 0;
	@%p7 bra 	$L__BB0_13;
	and.b32  	%r17, %r30, 3;
	setp.lt.u32 	%p8, %r4, 4;
	@%p8 bra 	$L__BB0_8;
	add.s32 	%r69, %r103, %r3;
	mul.wide.u32 	%rd21, %r69, 4;
	add.s64 	%rd22, %rd2, %rd21;
	ld.global.u32 	%r70, [%rd22];
	mad.lo.s32 	%r71, %r103, %r31, %r2;
	mul.wide.s32 	%rd23, %r71, 4;
	add.s64 	%rd24, %rd1, %rd23;
	ld.global.u32 	%r72, [%rd24];
	mad.lo.s32 	%r73, %r72, %r70, %r108;
	cvt.u64.u32 	%rd25, %r3;
	cvt.u64.u32 	%rd26, %r103;
	add.s64 	%rd27, %rd26, %rd25;
	shl.b64 	%rd28, %rd27, 2;
	add.s64 	%rd29, %rd2, %rd28;
	ld.global.u32 	%r74, [%rd29+4];
	mul.wide.s32 	%rd30, %r31, 4;
	add.s64 	%rd31, %rd24, %rd30;
	ld.global.u32 	%r75, [%rd31];
	mad.lo.s32 	%r76, %r75, %r74, %r73;
	ld.global.u32 	%r77, [%rd29+8];
	add.s64 	%rd32, %rd31, %rd30;
	ld.global.u32 	%r78, [%rd32];
	mad.lo.s32 	%r79, %r78, %r77, %r76;
	ld.global.u32 	%r80, [%rd29+12];
	add.s64 	%rd33, %rd32, %rd30;
	ld.global.u32 	%r81, [%rd33];
	mad.lo.s32 	%r108, %r81, %r80, %r79;
	add.s32 	%r103, %r103, 4;
$L__BB0_8:
	setp.eq.s32 	%p9, %r17, 0;
	@%p9 bra 	$L__BB0_13;
	setp.eq.s32 	%p10, %r17, 1;
	@%p10 bra 	$L__BB0_11;
	add.s32 	%r83, %r103, %r3;
	mul.wide.u32 	%rd34, %r83, 4;
	add.s64 	%rd35, %rd2, %rd34;
	ld.global.u32 	%r84, [%rd35];
	mad.lo.s32 	%r85, %r103, %r31, %r2;
	mul.wide.s32 	%rd36, %r85, 4;
	add.s64 	%rd37, %rd1, %rd36;
	ld.global.u32 	%r86, [%rd37];
	mad.lo.s32 	%r87, %r86, %r84, %r108;
	cvt.u64.u32 	%rd38, %r3;
	cvt.u64.u32 	%rd39, %r103;
	add.s64 	%rd40, %rd39, %rd38;
	shl.b64 	%rd41, %rd40, 2;
	add.s64 	%rd42, %rd2, %rd41;
	ld.global.u32 	%r88, [%rd42+4];
	mul.wide.s32 	%rd43, %r31, 4;
	add.s64 	%rd44, %rd37, %rd43;
	ld.global.u32 	%r89, [%rd44];
	mad.lo.s32 	%r108, %r89, %r88, %r87;
	add.s32 	%r103, %r103, 2;
$L__BB0_11:
	and.b32  	%r90, %r30, 1;
	setp.eq.b32 	%p11, %r90, 1;
	not.pred 	%p12, %p11;
	@%p12 bra 	$L__BB0_13;
	add.s32 	%r91, %r103, %r3;
	mul.wide.u32 	%rd45, %r91, 4;
	add.s64 	%rd46, %rd2, %rd45;
	ld.global.u32 	%r92, [%rd46];
	mad.lo.s32 	%r93, %r103, %r31, %r2;
	mul.wide.s32 	%rd47, %r93, 4;
	add.s64 	%rd48, %rd1, %rd47;
	ld.global.u32 	%r94, [%rd48];
	mad.lo.s32 	%r108, %r94, %r92, %r108;
$L__BB0_13:
	mad.lo.s32 	%r95, %r31, %r37, %r2;
	cvta.to.global.u64 	%rd49, %rd6;
	mul.wide.s32 	%rd50, %r95, 4;
	add.s64 	%rd51, %rd49, %rd50;
	st.global.u32 	[%rd51], %r108;
$L__BB0_14:
	ret;

}
	// .globl	_Z25gpu_matrix_mult_transposePiS_S_iii
.visible .entry _Z25gpu_matrix_mult_transposePiS_S_iii(
	.param .u64 .ptr .align 1 _Z25gpu_matrix_mult_transposePiS_S_iii_param_0,
	.param .u64 .ptr .align 1 _Z25gpu_matrix_mult_transposePiS_S_iii_param_1,
	.param .u64 .ptr .align 1 _Z25gpu_matrix_mult_transposePiS_S_iii_param_2,
	.param .u32 _Z25gpu_matrix_mult_transposePiS_S_iii_param_3,
	.param .u32 _Z25gpu_matrix_mult_transposePiS_S_iii_param_4,
	.param .u32 _Z25gpu_matrix_mult_transposePiS_S_iii_param_5
)
{
	.reg .pred 	%p<11>;
	.reg .b32 	%r<160>;
	.reg .b64 	%rd<43>;

	ld.param.u64 	%rd11, [_Z25gpu_matrix_mult_transposePiS_S_iii_param_0];
	ld.param.u64 	%rd12, [_Z25gpu_matrix_mult_transposePiS_S_iii_param_1];
	ld.param.u64 	%rd10, [_Z25gpu_matrix_mult_transposePiS_S_iii_param_2];
	ld.param.u32 	%r40, [_Z25gpu_matrix_mult_transposePiS_S_iii_param_3];
	ld.param.u32 	%r39, [_Z25gpu_matrix_mult_transposePiS_S_iii_param_4];
	cvta.to.global.u64 	%rd1, %rd12;
	cvta.to.global.u64 	%rd2, %rd11;
	mov.u32 	%r41, %ctaid.y;
	mov.u32 	%r42, %ntid.y;
	mov.u32 	%r43, %tid.y;
	mad.lo.s32 	%r44, %r41, %r42, %r43;
	mov.u32 	%r45, %ctaid.x;
	mov.u32 	%r46, %ntid.x;
	mov.u32 	%r47, %tid.x;
	mad.lo.s32 	%r2, %r45, %r46, %r47;
	max.s32 	%r48, %r2, %r44;
	setp.ge.s32 	%p1, %r48, %r40;
	@%p1 bra 	$L__BB1_15;
	setp.lt.s32 	%p2, %r39, 1;
	mov.b32 	%r159, 0;
	@%p2 bra 	$L__BB1_14;
	mul.lo.s32 	%r3, %r39, %r44;
	mul.lo.s32 	%r4, %r39, %r2;
	and.b32  	%r5, %r39, 15;
	setp.lt.u32 	%p3, %r39, 16;
	mov.b32 	%r151, 0;
	mov.u32 	%r159, %r151;
	@%p3 bra 	$L__BB1_5;
	and.b32  	%r151, %r39, 2147483632;
	neg.s32 	%r145, %r151;
	mul.wide.u32 	%rd13, %r3, 4;
	add.s64 	%rd14, %rd13, %rd2;
	add.s64 	%rd41, %rd14, 32;
	add.s64 	%rd4, %rd1, 32;
	mov.b32 	%r159, 0;
	mov.u32 	%r144, %r4;
$L__BB1_4:
	.pragma "nounroll";
	mul.wide.s32 	%rd15, %r144, 4;
	add.s64 	%rd16, %rd4, %rd15;
	ld.global.u32 	%r53, [%rd41+-32];
	ld.global.u32 	%r54, [%rd16+-32];
	mad.lo.s32 	%r55, %r54, %r53, %r159;
	ld.global.u32 	%r56, [%rd41+-28];
	ld.global.u32 	%r57, [%rd16+-28];
	mad.lo.s32 	%r58, %r57, %r56, %r55;
	ld.global.u32 	%r59, [%rd41+-24];
	ld.global.u32 	%r60, [%rd16+-24];
	mad.lo.s32 	%r61, %r60, %r59, %r58;
	ld.global.u32 	%r62, [%rd41+-20];
	ld.global.u32 	%r63, [%rd16+-20];
	mad.lo.s32 	%r64, %r63, %r62, %r61;
	ld.global.u32 	%r65, [%rd41+-16];
	ld.global.u32 	%r66, [%rd16+-16];
	mad.lo.s32 	%r67, %r66, %r65, %r64;
	ld.global.u32 	%r68, [%rd41+-12];
	ld.global.u32 	%r69, [%rd16+-12];
	mad.lo.s32 	%r70, %r69, %r68, %r67;
	ld.global.u32 	%r71, [%rd41+-8];
	ld.global.u32 	%r72, [%rd16+-8];
	mad.lo.s32 	%r73, %r72, %r71, %r70;
	ld.global.u32 	%r74, [%rd41+-4];
	ld.global.u32 	%r75, [%rd16+-4];
	mad.lo.s32 	%r76, %r75, %r74, %r73;
	ld.global.u32 	%r77, [%rd41];
	ld.global.u32 	%r78, [%rd16];
	mad.lo.s32 	%r79, %r78, %r77, %r76;
	ld.global.u32 	%r80, [%rd41+4];
	ld.global.u32 	%r81, [%rd16+4];
	mad.lo.s32 	%r82, %r81, %r80, %r79;
	ld.global.u32 	%r83, [%rd41+8];
	ld.global.u32 	%r84, [%rd16+8];
	mad.lo.s32 	%r85, %r84, %r83, %r82;
	ld.global.u32 	%r86, [%rd41+12];
	ld.global.u32 	%r87, [%rd16+12];
	mad.lo.s32 	%r88, %r87, %r86, %r85;
	ld.global.u32 	%r89, [%rd41+16];
	ld.global.u32 	%r90, [%rd16+16];
	mad.lo.s32 	%r91, %r90, %r89, %r88;
	ld.global.u32 	%r92, [%rd41+20];
	ld.global.u32 	%r93, [%rd16+20];
	mad.lo.s32 	%r94, %r93, %r92, %r91;
	ld.global.u32 	%r95, [%rd41+24];
	ld.global.u32 	%r96, [%rd16+24];
	mad.lo.s32 	%r97, %r96, %r95, %r94;
	ld.global.u32 	%r98, [%rd41+28];
	ld.global.u32 	%r99, [%rd16+28];
	mad.lo.s32 	%r159, %r99, %r98, %r97;
	add.s32 	%r145, %r145, 16;
	add.s64 	%rd41, %rd41, 64;
	add.s32 	%r144, %r144, 16;
	setp.ne.s32 	%p4, %r145, 0;
	@%p4 bra 	$L__BB1_4;
$L__BB1_5:
	setp.eq.s32 	%p5, %r5, 0;
	@%p5 bra 	$L__BB1_14;
	and.b32  	%r17, %r39, 7;
	setp.lt.u32 	%p6, %r5, 8;
	@%p6 bra 	$L__BB1_8;
	add.s32 	%r101, %r151, %r3;
	mul.wide.u32 	%rd17, %r101, 4;
	add.s64 	%rd18, %rd2, %rd17;
	ld.global.u32 	%r102, [%rd18];
	add.s32 	%r103, %r151, %r4;
	mul.wide.s32 	%rd19, %r103, 4;
	add.s64 	%rd20, %rd1, %rd19;
	ld.global.u32 	%r104, [%rd20];
	mad.lo.s32 	%r105, %r104, %r102, %r159;
	cvt.u64.u32 	%rd21, %r3;
	cvt.u64.u32 	%rd22, %r151;
	add.s64 	%rd23, %rd22, %rd21;
	shl.b64 	%rd24, %rd23, 2;
	add.s64 	%rd25, %rd2, %rd24;
	ld.global.u32 	%r106, [%rd25+4];
	ld.global.u32 	%r107, [%rd20+4];
	mad.lo.s32 	%r108, %r107, %r106, %r105;
	ld.global.u32 	%r109, [%rd25+8];
	ld.global.u32 	%r110, [%rd20+8];
	mad.lo.s32 	%r111, %r110, %r109, %r108;
	ld.global.u32 	%r112, [%rd25+12];
	ld.global.u32 	%r113, [%rd20+12];
	mad.lo.s32 	%r114, %r113, %r112, %r111;
	ld.global.u32 	%r115, [%rd25+16];
	ld.global.u32 	%r116, [%rd20+16];
	mad.lo.s32 	%r117, %r116, %r115, %r114;
	ld.global.u32 	%r118, [%rd25+20];
	ld.global.u32 	%r119, [%rd20+20];
	mad.lo.s32 	%r120, %r119, %r118, %r117;
	ld.global.u32 	%r121, [%rd25+24];
	ld.global.u32 	%r122, [%rd20+24];
	mad.lo.s32 	%r123, %r122, %r121, %r120;
	ld.global.u32 	%r124, [%rd25+28];
	ld.global.u32 	%r125, [%rd20+28];
	mad.lo.s32 	%r159, %r125, %r124, %r123;
	add.s32 	%r151, %r151, 8;
$L__BB1_8:
	setp.eq.s32 	%p7, %r17, 0;
	@%p7 bra 	$L__BB1_14;
	and.b32  	%r23, %r39, 3;
	setp.lt.u32 	%p8, %r17, 4;
	@%p8 bra 	$L__BB1_11;
	add.s32 	%r127, %r151, %r3;
	mul.wide.u32 	%rd26, %r127, 4;
	add.s64 	%rd27, %rd2, %rd26;
	ld.global.u32 	%r128, [%rd27];
	add.s32 	%r129, %r151, %r4;
	mul.wide.s32 	%rd28, %r129, 4;
	add.s64 	%rd29, %rd1, %rd28;
	ld.global.u32 	%r130, [%rd29];
	mad.lo.s32 	%r131, %r130, %r128, %r159;
	cvt.u64.u32 	%rd30, %r3;
	cvt.u64.u32 	%rd31, %r151;
	add.s64 	%rd32, %rd31, %rd30;
	shl.b64 	%rd33, %rd32, 2;
	add.s64 	%rd34, %rd2, %rd33;
	ld.global.u32 	%r132, [%rd34+4];
	ld.global.u32 	%r133, [%rd29+4];
	mad.lo.s32 	%r134, %r133, %r132, %r131;
	ld.global.u32 	%r135, [%rd34+8];
	ld.global.u32 	%r136, [%rd29+8];
	mad.lo.s32 	%r137, %r136, %r135, %r134;
	ld.global.u32 	%r138, [%rd34+12];
	ld.global.u32 	%r139, [%rd29+12];
	mad.lo.s32 	%r159, %r139, %r138, %r137;
	add.s32 	%r151, %r151, 4;
$L__BB1_11:
	setp.eq.s32 	%p9, %r23, 0;
	@%p9 bra 	$L__BB1_14;
	add.s32 	%r157, %r151, %r4;
	add.s32 	%r140, %r151, %r3;
	mul.wide.u32 	%rd35, %r140, 4;
	add.s64 	%rd42, %rd2, %rd35;
	neg.s32 	%r156, %r23;
$L__BB1_13:
	.pragma "nounroll";
	mul.wide.s32 	%rd36, %r157, 4;
	add.s64 	%rd37, %rd1, %rd36;
	ld.global.u32 	%r141, [%rd42];
	ld.global.u32 	%r142, [%rd37];
	mad.lo.s32 	%r159, %r142, %r141, %r159;
	add.s32 	%r157, %r157, 1;
	add.s64 	%rd42, %rd42, 4;
	add.s32 	%r156, %r156, 1;
	setp.ne.s32 	%p10, %r156, 0;
	@%p10 bra 	$L__BB1_13;
$L__BB1_14:
	mad.lo.s32 	%r143, %r40, %r44, %r2;
	cvta.to.global.u64 	%rd38, %rd10;
	mul.wide.s32 	%rd39, %r143, 4;
	add.s64 	%rd40, %rd38, %rd39;
	st.global.u32 	[%rd40], %r159;
$L__BB1_15:
	ret;

}


// ===== COMPILED SASS (sm_100) =====

	.target	sm_100

	.elftype	@"ET_EXEC"


//--------------------- .note.nv.tkinfo           --------------------------
	.section	.note.nv.tkinfo,"",@"SHT_NOTE"
	.sectionflags	@"SHF_NOTE_NV_TKINFO"
	.tkinfo
        /*0018*/ 	.word	0x00000002
        /*0030*/ 	.string	""
        /*0030*/ 	.string	"ptxas"
        /*0030*/ 	.string	"Cuda compilation tools, release 13.0, V13.0.88"
        /*0030*/ 	.string	"Build cuda_13.0.r13.0/compiler.36424714_0"
        /*0030*/ 	.string	"-arch sm_100 -m 64 "



//--------------------- .note.nv.cuinfo           --------------------------
	.section	.note.nv.cuinfo,"",@"SHT_NOTE"
	.sectionflags	@"SHF_NOTE_NV_CUINFO"
        /*0018*/ 	.short	0x0002
        /*001a*/ 	.short	0x0064
        /*001c*/ 	.short	0x0082
	.zero		2


//--------------------- .nv.info                  --------------------------
	.section	.nv.info,"",@"SHT_CUDA_INFO"
	.align	4


	//----- nvinfo : EIATTR_REGCOUNT
	.align		4
        /*0000*/ 	.byte	0x04, 0x2f
        /*0002*/ 	.short	(.L_1 - .L_0)
	.align		4
.L_0:
        /*0004*/ 	.word	index@(_Z15gpu_matrix_multPiS_S_iii)
        /*0008*/ 	.word	0x00000020


	//----- nvinfo : EIATTR_FRAME_SIZE
	.align		4
.L_1:
        /*000c*/ 	.byte	0x04, 0x11
        /*000e*/ 	.short	(.L_3 - .L_2)
	.align		4
.L_2:
        /*0010*/ 	.word	index@(_Z15gpu_matrix_multPiS_S_iii)
        /*0014*/ 	.word	0x00000000


	//----- nvinfo : EIATTR_REGCOUNT
	.align		4
.L_3:
        /*0018*/ 	.byte	0x04, 0x2f
        /*001a*/ 	.short	(.L_5 - .L_4)
	.align		4
.L_4:
        /*001c*/ 	.word	index@(_Z25gpu_matrix_mult_transposePiS_S_iii)
        /*0020*/ 	.word	0x0000001f


	//----- nvinfo : EIATTR_FRAME_SIZE
	.align		4
.L_5:
        /*0024*/ 	.byte	0x04, 0x11
        /*0026*/ 	.short	(.L_7 - .L_6)
	.align		4
.L_6:
        /*0028*/ 	.word	index@(_Z25gpu_matrix_mult_transposePiS_S_iii)
        /*002c*/ 	.word	0x00000000


	//----- nvinfo : EIATTR_MIN_STACK_SIZE
	.align		4
.L_7:
        /*0030*/ 	.byte	0x04, 0x12
        /*0032*/ 	.short	(.L_9 - .L_8)
	.align		4
.L_8:
        /*0034*/ 	.word	index@(_Z25gpu_matrix_mult_transposePiS_S_iii)
        /*0038*/ 	.word	0x00000000


	//----- nvinfo : EIATTR_MIN_STACK_SIZE
	.align		4
.L_9:
        /*003c*/ 	.byte	0x04, 0x12
        /*003e*/ 	.short	(.L_11 - .L_10)
	.align		4
.L_10:
        /*0040*/ 	.word	index@(_Z15gpu_matrix_multPiS_S_iii)
        /*0044*/ 	.word	0x00000000
.L_11:


//--------------------- .nv.compat                --------------------------
	.section	.nv.compat,"",@"SHT_CUDA_COMPAT_INFO"
	.align	4
        /*0000*/ 	.byte	0x02, 0x09, 0x00, 0x00, 0x02, 0x02, 0x01, 0x00, 0x02, 0x05, 0x05, 0x00, 0x03, 0x07, 0x01, 0x01
        /*0010*/ 	.byte	0x02, 0x03, 0x00, 0x00, 0x02, 0x06, 0x01, 0x00, 0x04, 0x0b, 0x08, 0x00, 0x09, 0x00, 0x00, 0x00
        /*0020*/ 	.byte	0x00, 0x00, 0x00, 0x00


//--------------------- .nv.info._Z25gpu_matrix_mult_transposePiS_S_iii --------------------------
	.section	.nv.info._Z25gpu_matrix_mult_transposePiS_S_iii,"",@"SHT_CUDA_INFO"
	.sectionflags	@""
	.align	4


	//----- nvinfo : EIATTR_CUDA_API_VERSION
	.align		4
        /*0000*/ 	.byte	0x04, 0x37
        /*0002*/ 	.short	(.L_13 - .L_12)
.L_12:
        /*0004*/ 	.word	0x00000082


	//----- nvinfo : EIATTR_KPARAM_INFO
	.align		4
.L_13:
        /*0008*/ 	.byte	0x04, 0x17
        /*000a*/ 	.short	(.L_15 - .L_14)
.L_14:
        /*000c*/ 	.word	0x00000000
        /*0010*/ 	.short	0x0005
        /*0012*/ 	.short	0x0020
        /*0014*/ 	.byte	0x00, 0xf0, 0x11, 0x00


	//----- nvinfo : EIATTR_KPARAM_INFO
	.align		4
.L_15:
        /*0018*/ 	.byte	0x04, 0x17
        /*001a*/ 	.short	(.L_17 - .L_16)
.L_16:
        /*001c*/ 	.word	0x00000000
        /*0020*/ 	.short	0x0004
        /*0022*/ 	.short	0x001c
        /*0024*/ 	.byte	0x00, 0xf0, 0x11, 0x00


	//----- nvinfo : EIATTR_KPARAM_INFO
	.align		4
.L_17:
        /*0028*/ 	.byte	0x04, 0x17
        /*002a*/ 	.short	(.L_19 - .L_18)
.L_18:
        /*002c*/ 	.word	0x00000000
        /*0030*/ 	.short	0x0003
        /*0032*/ 	.short	0x0018
        /*0034*/ 	.byte	0x00, 0xf0, 0x11, 0x00


	//----- nvinfo : EIATTR_KPARAM_INFO
	.align		4
.L_19:
        /*0038*/ 	.byte	0x04, 0x17
        /*003a*/ 	.short	(.L_21 - .L_20)
.L_20:
        /*003c*/ 	.word	0x00000000
        /*0040*/ 	.short	0x0002
        /*0042*/ 	.short	0x0010
        /*0044*/ 	.byte	0x00, 0xf5, 0x21, 0x00


	//----- nvinfo : EIATTR_KPARAM_INFO
	.align		4
.L_21:
        /*0048*/ 	.byte	0x04, 0x17
        /*004a*/ 	.short	(.L_23 - .L_22)
.L_22:
        /*004c*/ 	.word	0x00000000
        /*0050*/ 	.short	0x0001
        /*0052*/ 	.short	0x0008
        /*0054*/ 	.byte	0x00, 0xf5, 0x21, 0x00


	//----- nvinfo : EIATTR_KPARAM_INFO
	.align		4
.L_23:
        /*0058*/ 	.byte	0x04, 0x17
        /*005a*/ 	.short	(.L_25 - .L_24)
.L_24:
        /*005c*/ 	.word	0x00000000
        /*0060*/ 	.short	0x0000
        /*0062*/ 	.short	0x0000
        /*0064*/ 	.byte	0x00, 0xf5, 0x21, 0x00


	//----- nvinfo : EIATTR_SPARSE_MMA_MASK
	.align		4
.L_25:
        /*0068*/ 	.byte	0x03, 0x50
        /*006a*/ 	.short	0x0000


	//----- nvinfo : EIATTR_MAXREG_COUNT
	.align		4
        /*006c*/ 	.byte	0x03, 0x1b
        /*006e*/ 	.short	0x00ff


	//----- nvinfo : EIATTR_MERCURY_ISA_VERSION
	.align		4
        /*0070*/ 	.byte	0x03, 0x5f
        /*0072*/ 	.short	0x0101


	//----- nvinfo : EIATTR_VRC_CTA_INIT_COUNT
	.align		4
        /*0074*/ 	.byte	0x02, 0x4a
	.zero		1
	.zero		1


	//----- nvinfo : EIATTR_EXIT_INSTR_OFFSETS
	.align		4
        /*0078*/ 	.byte	0x04, 0x1c
        /*007a*/ 	.short	(.L_27 - .L_26)


	//   ....[0]....
.L_26:
        /*007c*/ 	.word	0x000000c0


	//   ....[1]....
        /*0080*/ 	.word	0x00000bd0


	//----- nvinfo : EIATTR_CBANK_PARAM_SIZE
	.align		4
.L_27:
        /*0084*/ 	.byte	0x03, 0x19
        /*0086*/ 	.short	0x0024


	//----- nvinfo : EIATTR_PARAM_CBANK
	.align		4
        /*0088*/ 	.byte	0x04, 0x0a
        /*008a*/ 	.short	(.L_29 - .L_28)
	.align		4
.L_28:
        /*008c*/ 	.word	index@(.nv.constant0._Z25gpu_matrix_mult_transposePiS_S_iii)
        /*0090*/ 	.short	0x0380
        /*0092*/ 	.short	0x0024


	//----- nvinfo : EIATTR_SW_WAR
	.align		4
.L_29:
        /*0094*/ 	.byte	0x04, 0x36
        /*0096*/ 	.short	(.L_31 - .L_30)
.L_30:
        /*0098*/ 	.word	0x00000008
.L_31:


//--------------------- .nv.info._Z15gpu_matrix_multPiS_S_iii --------------------------
	.section	.nv.info._Z15gpu_matrix_multPiS_S_iii,"",@"SHT_CUDA_INFO"
	.sectionflags	@""
	.align	4


	//----- nvinfo : EIATTR_CUDA_API_VERSION
	.align		4
        /*0000*/ 	.byte	0x04, 0x37
        /*0002*/ 	.short	(.L_33 - .L_32)
.L_32:
        /*0004*/ 	.word	0x00000082


	//----- nvinfo : EIATTR_KPARAM_INFO
	.align		4
.L_33:
        /*0008*/ 	.byte	0x04, 0x17
        /*000a*/ 	.short	(.L_35 - .L_34)
.L_34:
        /*000c*/ 	.word	0x00000000
        /*0010*/ 	.short	0x0005
        /*0012*/ 	.short	0x0020
        /*0014*/ 	.byte	0x00, 0xf0, 0x11, 0x00


	//----- nvinfo : EIATTR_KPARAM_INFO
	.align		4
.L_35:
        /*0018*/ 	.byte	0x04, 0x17
        /*001a*/ 	.short	(.L_37 - .L_36)
.L_36:
        /*001c*/ 	.word	0x00000000
        /*0020*/ 	.short	0x0004
        /*0022*/ 	.short	0x001c
        /*0024*/ 	.byte	0x00, 0xf0, 0x11, 0x00


	//----- nvinfo : EIATTR_KPARAM_INFO
	.align		4
.L_37:
        /*0028*/ 	.byte	0x04, 0x17
        /*002a*/ 	.short	(.L_39 - .L_38)
.L_38:
        /*002c*/ 	.word	0x00000000
        /*0030*/ 	.short	0x0003
        /*0032*/ 	.short	0x0018
        /*0034*/ 	.byte	0x00, 0xf0, 0x11, 0x00


	//----- nvinfo : EIATTR_KPARAM_INFO
	.align		4
.L_39:
        /*0038*/ 	.byte	0x04, 0x17
        /*003a*/ 	.short	(.L_41 - .L_40)
.L_40:
        /*003c*/ 	.word	0x00000000
        /*0040*/ 	.short	0x0002
        /*0042*/ 	.short	0x0010
        /*0044*/ 	.byte	0x00, 0xf5, 0x21, 0x00


	//----- nvinfo : EIATTR_KPARAM_INFO
	.align		4
.L_41:
        /*0048*/ 	.byte	0x04, 0x17
        /*004a*/ 	.short	(.L_43 - .L_42)
.L_42:
        /*004c*/ 	.word	0x00000000
        /*0050*/ 	.short	0x0001
        /*0052*/ 	.short	0x0008
        /*0054*/ 	.byte	0x00, 0xf5, 0x21, 0x00


	//----- nvinfo : EIATTR_KPARAM_INFO
	.align		4
.L_43:
        /*0058*/ 	.byte	0x04, 0x17
        /*005a*/ 	.short	(.L_45 - .L_44)
.L_44:
        /*005c*/ 	.word	0x00000000
        /*0060*/ 	.short	0x0000
        /*0062*/ 	.short	0x0000
        /*0064*/ 	.byte	0x00, 0xf5, 0x21, 0x00


	//----- nvinfo : EIATTR_SPARSE_MMA_MASK
	.align		4
.L_45:
        /*0068*/ 	.byte	0x03, 0x50
        /*006a*/ 	.short	0x0000


	//----- nvinfo : EIATTR_MAXREG_COUNT
	.align		4
        /*006c*/ 	.byte	0x03, 0x1b
        /*006e*/ 	.short	0x00ff


	//----- nvinfo : EIATTR_MERCURY_ISA_VERSION
	.align		4
        /*0070*/ 	.byte	0x03, 0x5f
        /*0072*/ 	.short	0x0101


	//----- nvinfo : EIATTR_VRC_CTA_INIT_COUNT
	.align		4
        /*0074*/ 	.byte	0x02, 0x4a
	.zero		1
	.zero		1


	//----- nvinfo : EIATTR_EXIT_INSTR_OFFSETS
	.align		4
        /*0078*/ 	.byte	0x04, 0x1c
        /*007a*/ 	.short	(.L_47 - .L_46)


	//   ....[0]....
.L_46:
        /*007c*/ 	.word	0x000000d0


	//   ....[1]....
        /*0080*/ 	.word	0x000008e0


	//----- nvinfo : EIATTR_CBANK_PARAM_SIZE
	.align		4
.L_47:
        /*0084*/ 	.byte	0x03, 0x19
        /*0086*/ 	.short	0x0024


	//----- nvinfo : EIATTR_PARAM_CBANK
	.align		4
        /*0088*/ 	.byte	0x04, 0x0a
        /*008a*/ 	.short	(.L_49 - .L_48)
	.align		4
.L_48:
        /*008c*/ 	.word	index@(.nv.constant0._Z15gpu_matrix_multPiS_S_iii)
        /*0090*/ 	.short	0x0380
        /*0092*/ 	.short	0x0024


	//----- nvinfo : EIATTR_SW_WAR
	.align		4
.L_49:
        /*0094*/ 	.byte	0x04, 0x36
        /*0096*/ 	.short	(.L_51 - .L_50)
.L_50:
        /*0098*/ 	.word	0x00000008
.L_51:


//--------------------- .nv.callgraph             --------------------------
	.section	.nv.callgraph,"",@"SHT_CUDA_CALLGRAPH"
	.align	4
	.sectionentsize	8
	.align		4
        /*0000*/ 	.word	0x00000000
	.align		4
        /*0004*/ 	.word	0xffffffff
	.align		4
        /*0008*/ 	.word	0x00000000
	.align		4
        /*000c*/ 	.word	0xfffffffe
	.align		4
        /*0010*/ 	.word	0x00000000
	.align		4
        /*0014*/ 	.word	0xfffffffd
	.align		4
        /*0018*/ 	.word	0x00000000
	.align		4
        /*001c*/ 	.word	0xfffffffc


//--------------------- .text._Z25gpu_matrix_mult_transposePiS_S_iii --------------------------
	.section	.text._Z25gpu_matrix_mult_transposePiS_S_iii,"ax",@progbits
	.align	128
        .global         _Z25gpu_matrix_mult_transposePiS_S_iii
        .type           _Z25gpu_matrix_mult_transposePiS_S_iii,@function
        .size           _Z25gpu_matrix_mult_transposePiS_S_iii,(.L_x_12 - _Z25gpu_matrix_mult_transposePiS_S_iii)
        .other          _Z25gpu_matrix_mult_transposePiS_S_iii,@"STO_CUDA_ENTRY STV_DEFAULT"
_Z25gpu_matrix_mult_transposePiS_S_iii:
.text._Z25gpu_matrix_mult_transposePiS_S_iii:
[----:B------:R-:W-:Y:S01]  /*0000*/  LDC R1, c[0x0][0x37c] ;  /* 0x0000df00ff017b82 */ /* 0x000fe20000000800 */
[----:B------:R-:W0:Y:S07]  /*0010*/  S2R R3, SR_TID.Y ;  /* 0x0000000000037919 */ /* 0x000e2e0000002200 */
[----:B------:R-:W0:Y:S01]  /*0020*/  LDC R0, c[0x0][0x364] ;  /* 0x0000d900ff007b82 */ /* 0x000e220000000800 */
[----:B------:R-:W1:Y:S01]  /*0030*/  LDCU UR11, c[0x0][0x398] ;  /* 0x00007300ff0b77ac */ /* 0x000e620008000800 */
[----:B------:R-:W2:Y:S06]  /*0040*/  S2R R2, SR_TID.X ;  /* 0x0000000000027919 */ /* 0x000eac0000002100 */
[----:B------:R-:W0:Y:S08]  /*0050*/  S2UR UR4, SR_CTAID.Y ;  /* 0x00000000000479c3 */ /* 0x000e300000002600 */
[----:B------:R-:W2:Y:S08]  /*0060*/  S2UR UR5, SR_CTAID.X ;  /* 0x00000000000579c3 */ /* 0x000eb00000002500 */
[----:B------:R-:W2:Y:S01]  /*0070*/  LDC R7, c[0x0][0x360] ;  /* 0x0000d800ff077b82 */ /* 0x000ea20000000800 */
[----:B0-----:R-:W-:-:S02]  /*0080*/  IMAD R0, R0, UR4, R3 ;  /* 0x0000000400007c24 */ /* 0x001fc4000f8e0203 */
[----:B--2---:R-:W-:-:S05]  /*0090*/  IMAD R7, R7, UR5, R2 ;  /* 0x0000000507077c24 */ /* 0x004fca000f8e0202 */
[----:B------:R-:W-:-:S04]  /*00a0*/  VIMNMX R2, PT, PT, R0, R7, !PT ;  /* 0x0000000700027248 */ /* 0x000fc80007fe0100 */
[----:B-1----:R-:W-:-:S13]  /*00b0*/  ISETP.GE.AND P0, PT, R2, UR11, PT ;  /* 0x0000000b02007c0c */ /* 0x002fda000bf06270 */
[----:B------:R-:W-:Y:S05]  /*00c0*/  @P0 EXIT ;  /* 0x000000000000094d */ /* 0x000fea0003800000 */
[----:B------:R-:W0:Y:S01]  /*00d0*/  LDCU UR7, c[0x0][0x39c] ;  /* 0x00007380ff0777ac */ /* 0x000e220008000800 */
[----:B------:R-:W-:Y:S01]  /*00e0*/  HFMA2 R14, -RZ, RZ, 0, 0 ;  /* 0x00000000ff0e7431 */ /* 0x000fe200000001ff */
[----:B------:R-:W1:Y:S01]  /*00f0*/  LDCU.64 UR12, c[0x0][0x358] ;  /* 0x00006b00ff0c77ac */ /* 0x000e620008000a00 */
[----:B0-----:R-:W-:-:S09]  /*0100*/  UISETP.GE.AND UP0, UPT, UR7, 0x1, UPT ;  /* 0x000000010700788c */ /* 0x001fd2000bf06270 */
[----:B-1----:R-:W-:Y:S05]  /*0110*/  BRA.U !UP0, `(.L_x_0) ;  /* 0x00000009089c7547 */ /* 0x002fea000b800000 */
[----:B------:R-:W-:Y:S02]  /*0120*/  UISETP.GE.U32.AND UP1, UPT, UR7, 0x10, UPT ;  /* 0x000000100700788c */ /* 0x000fe4000bf26070 */
[----:B------:R-:W-:Y:S01]  /*0130*/  IMAD R8, R0, UR7, RZ ;  /* 0x0000000700087c24 */ /* 0x000fe2000f8e02ff */
[----:B------:R-:W-:Y:S02]  /*0140*/  ULOP3.LUT UR10, UR7, 0xf, URZ, 0xc0, !UPT ;  /* 0x0000000f070a7892 */ /* 0x000fe4000f8ec0ff */
[----:B------:R-:W-:Y:S01]  /*0150*/  IMAD R9, R7, UR7, RZ ;  /* 0x0000000707097c24 */ /* 0x000fe2000f8e02ff */
[----:B------:R-:W-:Y:S01]  /*0160*/  MOV R14, RZ ;  /* 0x000000ff000e7202 */ /* 0x000fe20000000f00 */
[----:B------:R-:W-:Y:S01]  /*0170*/  UMOV UR4, URZ ;  /* 0x000000ff00047c82 */ /* 0x000fe20008000000 */
[----:B------:R-:W-:Y:S01]  /*0180*/  UISETP.NE.AND UP0, UPT, UR10, URZ, UPT ;  /* 0x000000ff0a00728c */ /* 0x000fe2000bf05270 */
[----:B------:R-:W-:Y:S10]  /*0190*/  BRA.U !UP1, `(.L_x_1) ;  /* 0x0000000509107547 */ /* 0x000ff4000b800000 */
[----:B------:R-:W0:Y:S01]  /*01a0*/  LDC.64 R2, c[0x0][0x380] ;  /* 0x0000e000ff027b82 */ /* 0x000e220000000a00 */
[----:B------:R-:W1:Y:S01]  /*01b0*/  LDCU.64 UR8, c[0x0][0x388] ;  /* 0x00007100ff0877ac */ /* 0x000e620008000a00 */
[----:B------:R-:W-:Y:S02]  /*01c0*/  MOV R14, RZ ;  /* 0x000000ff000e7202 */ /* 0x000fe40000000f00 */
[----:B------:R-:W-:Y:S01]  /*01d0*/  MOV R6, R9 ;  /* 0x0000000900067202 */ /* 0x000fe20000000f00 */
[----:B------:R-:W-:Y:S02]  /*01e0*/  ULOP3.LUT UR4, UR7, 0x7ffffff0, URZ, 0xc0, !UPT ;  /* 0x7ffffff007047892 */ /* 0x000fe4000f8ec0ff */
[----:B-1----:R-:W-:Y:S02]  /*01f0*/  UIADD3 UR5, UP1, UPT, UR8, 0x20, URZ ;  /* 0x0000002008057890 */ /* 0x002fe4000ff3e0ff */
[----:B------:R-:W-:Y:S02]  /*0200*/  UIADD3 UR8, UPT, UPT, -UR4, URZ, URZ ;  /* 0x000000ff04087290 */ /* 0x000fe4000fffe1ff */
[----:B------:R-:W-:Y:S01]  /*0210*/  UIADD3.X UR6, UPT, UPT, URZ, UR9, URZ, UP1, !UPT ;  /* 0x00000009ff067290 */ /* 0x000fe20008ffe4ff */
[----:B0-----:R-:W-:-:S03]  /*0220*/  IMAD.WIDE.U32 R2, R8, 0x4, R2 ;  /* 0x0000000408027825 */ /* 0x001fc600078e0002 */
[----:B------:R-:W-:-:S04]  /*0230*/  IADD3 R4, P0, PT, R2, 0x20, RZ ;  /* 0x0000002002047810 */ /* 0x000fc80007f1e0ff */
[----:B------:R-:W-:-:S09]  /*0240*/  IADD3.X R5, PT, PT, RZ, R3, RZ, P0, !PT ;  /* 0x00000003ff057210 */ /* 0x000fd200007fe4ff */
.L_x_2:
[----:B------:R-:W-:Y:S01]  /*0250*/  MOV R2, UR5 ;  /* 0x0000000500027c02 */ /* 0x000fe20008000f00 */
[----:B------:R-:W2:Y:S01]  /*0260*/  LDG.E R15, desc[UR12][R4.64+-0x20] ;  /* 0xffffe00c040f7981 */ /* 0x000ea2000c1e1900 */
[----:B------:R-:W-:-:S03]  /*0270*/  MOV R3, UR6 ;  /* 0x0000000600037c02 */ /* 0x000fc60008000f00 */
[----:B------:R-:W3:Y:S01]  /*0280*/  LDG.E R17, desc[UR12][R4.64+-0x1c] ;  /* 0xffffe40c04117981 */ /* 0x000ee2000c1e1900 */
[----:B------:R-:W-:-:S03]  /*0290*/  IMAD.WIDE R2, R6, 0x4, R2 ;  /* 0x0000000406027825 */ /* 0x000fc600078e0202 */
[----:B------:R-:W4:Y:S04]  /*02a0*/  LDG.E R19, desc[UR12][R4.64+-0x18] ;  /* 0xffffe80c04137981 */ /* 0x000f28000c1e1900 */
[----:B------:R-:W2:Y:S04]  /*02b0*/  LDG.E R16, desc[UR12][R2.64+-0x20] ;  /* 0xffffe00c02107981 */ /* 0x000ea8000c1e1900 */
[----:B------:R-:W3:Y:S04]  /*02c0*/  LDG.E R24, desc[UR12][R2.64+-0x1c] ;  /* 0xffffe40c02187981 */ /* 0x000ee8000c1e1900 */
[----:B------:R-:W4:Y:S04]  /*02d0*/  LDG.E R18, desc[UR12][R2.64+-0x18] ;  /* 0xffffe80c02127981 */ /* 0x000f28000c1e1900 */
[----:B------:R-:W5:Y:S04]  /*02e0*/  LDG.E R20, desc[UR12][R4.64+-0x14] ;  /* 0xffffec0c04147981 */ /* 0x000f68000c1e1900 */
        /* <DEDUP_REMOVED lines=9> */
[----:B------:R-:W5:Y:S01]  /*0380*/  LDG.E R26, desc[UR12][R4.64+0x1c] ;  /* 0x00001c0c041a7981 */ /* 0x000f62000c1e1900 */
[----:B--2---:R-:W-:-:S03]  /*0390*/  IMAD R16, R15, R16, R14 ;  /* 0x000000100f107224 */ /* 0x004fc600078e020e */
[----:B------:R-:W2:Y:S01]  /*03a0*/  LDG.E R15, desc[UR12][R4.64+-0x4] ;  /* 0xfffffc0c040f7981 */ /* 0x000ea2000c1e1900 */
[----:B---3--:R-:W-:-:S03]  /*03b0*/  IMAD R24, R17, R24, R16 ;  /* 0x0000001811187224 */ /* 0x008fc600078e0210 */
[----:B------:R-:W2:Y:S01]  /*03c0*/  LDG.E R14, desc[UR12][R2.64+-0x4] ;  /* 0xfffffc0c020e7981 */ /* 0x000ea2000c1e1900 */
[----:B----4-:R-:W-:-:S03]  /*03d0*/  IMAD R24, R19, R18, R24 ;  /* 0x0000001213187224 */ /* 0x010fc600078e0218 */
[----:B------:R-:W3:Y:S04]  /*03e0*/  LDG.E R16, desc[UR12][R4.64] ;  /* 0x0000000c04107981 */ /* 0x000ee8000c1e1900 */
[----:B------:R-:W3:Y:S01]  /*03f0*/  LDG.E R17, desc[UR12][R2.64] ;  /* 0x0000000c02117981 */ /* 0x000ee2000c1e1900 */
[----:B-----5:R-:W-:-:S03]  /*0400*/  IMAD R24, R20, R21, R24 ;  /* 0x0000001514187224 */ /* 0x020fc600078e0218 */
[----:B------:R-:W4:Y:S04]  /*0410*/  LDG.E R18, desc[UR12][R4.64+0x4] ;  /* 0x0000040c04127981 */ /* 0x000f28000c1e1900 */
[----:B------:R-:W4:Y:S01]  /*0420*/  LDG.E R19, desc[UR12][R2.64+0x4] ;  /* 0x0000040c02137981 */ /* 0x000f22000c1e1900 */
[----:B------:R-:W-:-:S03]  /*0430*/  IMAD R24, R22, R23, R24 ;  /* 0x0000001716187224 */ /* 0x000fc600078e0218 */
[----:B------:R-:W5:Y:S04]  /*0440*/  LDG.E R20, desc[UR12][R4.64+0x8] ;  /* 0x0000080c04147981 */ /* 0x000f68000c1e1900 */
[----:B------:R-:W5:Y:S01]  /*0450*/  LDG.E R21, desc[UR12][R2.64+0x8] ;  /* 0x0000080c02157981 */ /* 0x000f62000c1e1900 */
[----:B------:R-:W-:-:S03]  /*0460*/  IMAD R24, R10, R11, R24 ;  /* 0x0000000b0a187224 */ /* 0x000fc600078e0218 */
[----:B------:R-:W5:Y:S04]  /*0470*/  LDG.E R22, desc[UR12][R4.64+0xc] ;  /* 0x00000c0c04167981 */ /* 0x000f68000c1e1900 */
[----:B------:R-:W5:Y:S04]  /*0480*/  LDG.E R23, desc[UR12][R2.64+0xc] ;  /* 0x00000c0c02177981 */ /* 0x000f68000c1e1900 */
[----:B------:R-:W5:Y:S01]  /*0490*/  LDG.E R10, desc[UR12][R4.64+0x10] ;  /* 0x0000100c040a7981 */ /* 0x000f62000c1e1900 */
[----:B------:R-:W-:-:S03]  /*04a0*/  IMAD R28, R12, R13, R24 ;  /* 0x0000000d0c1c7224 */ /* 0x000fc600078e0218 */
[----:B------:R-:W5:Y:S04]  /*04b0*/  LDG.E R11, desc[UR12][R2.64+0x10] ;  /* 0x0000100c020b7981 */ /* 0x000f68000c1e1900 */
[----:B------:R-:W5:Y:S04]  /*04c0*/  LDG.E R24, desc[UR12][R4.64+0x14] ;  /* 0x0000140c04187981 */ /* 0x000f68000c1e1900 */
[----:B------:R0:W5:Y:S04]  /*04d0*/  LDG.E R13, desc[UR12][R4.64+0x18] ;  /* 0x0000180c040d7981 */ /* 0x000168000c1e1900 */
[----:B------:R-:W5:Y:S01]  /*04e0*/  LDG.E R12, desc[UR12][R2.64+0x18] ;  /* 0x0000180c020c7981 */ /* 0x000f62000c1e1900 */
[----:B------:R-:W-:-:S04]  /*04f0*/  UIADD3 UR8, UPT, UPT, UR8, 0x10, URZ ;  /* 0x0000001008087890 */ /* 0x000fc8000fffe0ff */
[----:B------:R-:W-:Y:S01]  /*0500*/  UISETP.NE.AND UP1, UPT, UR8, URZ, UPT ;  /* 0x000000ff0800728c */ /* 0x000fe2000bf25270 */
[----:B0-----:R-:W-:Y:S02]  /*0510*/  IADD3 R4, P0, PT, R4, 0x40, RZ ;  /* 0x0000004004047810 */ /* 0x001fe40007f1e0ff */
[----:B------:R-:W-:Y:S02]  /*0520*/  IADD3 R6, PT, PT, R6, 0x10, RZ ;  /* 0x0000001006067810 */ /* 0x000fe40007ffe0ff */
[----:B------:R-:W-:Y:S01]  /*0530*/  IADD3.X R5, PT, PT, RZ, R5, RZ, P0, !PT ;  /* 0x00000005ff057210 */ /* 0x000fe200007fe4ff */
[----:B--2---:R-:W-:-:S04]  /*0540*/  IMAD R14, R15, R14, R28 ;  /* 0x0000000e0f0e7224 */ /* 0x004fc800078e021c */
[----:B---3--:R-:W-:-:S04]  /*0550*/  IMAD R14, R16, R17, R14 ;  /* 0x00000011100e7224 */ /* 0x008fc800078e020e */
[----:B----4-:R-:W-:-:S04]  /*0560*/  IMAD R14, R18, R19, R14 ;  /* 0x00000013120e7224 */ /* 0x010fc800078e020e */
[----:B-----5:R-:W-:-:S04]  /*0570*/  IMAD R14, R20, R21, R14 ;  /* 0x00000015140e7224 */ /* 0x020fc800078e020e */
[----:B------:R-:W-:-:S04]  /*0580*/  IMAD R14, R22, R23, R14 ;  /* 0x00000017160e7224 */ /* 0x000fc800078e020e */
[----:B------:R-:W-:-:S04]  /*0590*/  IMAD R10, R10, R11, R14 ;  /* 0x0000000b0a0a7224 */ /* 0x000fc800078e020e */
[----:B------:R-:W-:-:S04]  /*05a0*/  IMAD R10, R24, R25, R10 ;  /* 0x00000019180a7224 */ /* 0x000fc800078e020a */
[----:B------:R-:W-:-:S04]  /*05b0*/  IMAD R10, R13, R12, R10 ;  /* 0x0000000c0d0a7224 */ /* 0x000fc800078e020a */
[----:B------:R-:W-:Y:S01]  /*05c0*/  IMAD R14, R26, R27, R10 ;  /* 0x0000001b1a0e7224 */ /* 0x000fe200078e020a */
[----:B------:R-:W-:Y:S06]  /*05d0*/  BRA.U UP1, `(.L_x_2) ;  /* 0xfffffffd011c7547 */ /* 0x000fec000b83ffff */
.L_x_1:
[----:B------:R-:W-:Y:S05]  /*05e0*/  BRA.U !UP0, `(.L_x_0) ;  /* 0x0000000508687547 */ /* 0x000fea000b800000 */
[----:B------:R-:W-:Y:S02]  /*05f0*/  UISETP.GE.U32.AND UP0, UPT, UR10, 0x8, UPT ;  /* 0x000000080a00788c */ /* 0x000fe4000bf06070 */
[----:B------:R-:W-:-:S04]  /*0600*/  ULOP3.LUT UR6, UR7, 0x7, URZ, 0xc0, !UPT ;  /* 0x0000000707067892 */ /* 0x000fc8000f8ec0ff */
[----:B------:R-:W-:-:S03]  /*0610*/  UISETP.NE.AND UP1, UPT, UR6, URZ, UPT ;  /* 0x000000ff0600728c */ /* 0x000fc6000bf25270 */
[----:B------:R-:W-:Y:S08]  /*0620*/  BRA.U !UP0, `(.L_x_3) ;  /* 0x0000000108907547 */ /* 0x000ff0000b800000 */
[----:B------:R-:W0:Y:S01]  /*0630*/  LDC.64 R10, c[0x0][0x380] ;  /* 0x0000e000ff0a7b82 */ /* 0x000e220000000a00 */
[----:B------:R-:W1:Y:S01]  /*0640*/  LDCU.64 UR8, c[0x0][0x380] ;  /* 0x00007000ff0877ac */ /* 0x000e620008000a00 */
[C---:B------:R-:W-:Y:S02]  /*0650*/  IADD3 R3, PT, PT, R8.reuse, UR4, RZ ;  /* 0x0000000408037c10 */ /* 0x040fe4000fffe0ff */
[----:B------:R-:W-:Y:S02]  /*0660*/  IADD3 R6, P0, PT, R8, UR4, RZ ;  /* 0x0000000408067c10 */ /* 0x000fe4000ff1e0ff */
[----:B------:R-:W-:Y:S02]  /*0670*/  IADD3 R13, PT, PT, R9, UR4, RZ ;  /* 0x00000004090d7c10 */ /* 0x000fe4000fffe0ff */
[----:B------:R-:W2:Y:S01]  /*0680*/  LDC.64 R4, c[0x0][0x388] ;  /* 0x0000e200ff047b82 */ /* 0x000ea20000000a00 */
[----:B0-----:R-:W-:Y:S01]  /*0690*/  IMAD.WIDE.U32 R10, R3, 0x4, R10 ;  /* 0x00000004030a7825 */ /* 0x001fe200078e000a */
[----:B------:R-:W-:-:S02]  /*06a0*/  IADD3.X R3, PT, PT, RZ, RZ, RZ, P0, !PT ;  /* 0x000000ffff037210 */ /* 0x000fc400007fe4ff */
[C---:B-1----:R-:W-:Y:S02]  /*06b0*/  LEA R2, P0, R6.reuse, UR8, 0x2 ;  /* 0x0000000806027c11 */ /* 0x042fe4000f8010ff */
[----:B------:R-:W3:Y:S02]  /*06c0*/  LDG.E R15, desc[UR12][R10.64] ;  /* 0x0000000c0a0f7981 */ /* 0x000ee4000c1e1900 */
[----:B------:R-:W-:Y:S01]  /*06d0*/  LEA.HI.X R3, R6, UR9, R3, 0x2, P0 ;  /* 0x0000000906037c11 */ /* 0x000fe200080f1403 */
[----:B--2---:R-:W-:-:S04]  /*06e0*/  IMAD.WIDE R4, R13, 0x4, R4 ;  /* 0x000000040d047825 */ /* 0x004fc800078e0204 */
[----:B------:R-:W2:Y:S04]  /*06f0*/  LDG.E R18, desc[UR12][R2.64+0x4] ;  /* 0x0000040c02127981 */ /* 0x000ea8000c1e1900 */
[----:B------:R-:W3:Y:S04]  /*0700*/  LDG.E R16, desc[UR12][R4.64] ;  /* 0x0000000c04107981 */ /* 0x000ee8000c1e1900 */
[----:B------:R-:W2:Y:S04]  /*0710*/  LDG.E R17, desc[UR12][R4.64+0x4] ;  /* 0x0000040c04117981 */ /* 0x000ea8000c1e1900 */
[----:B------:R-:W4:Y:S04]  /*0720*/  LDG.E R19, desc[UR12][R4.64+0x8] ;  /* 0x0000080c04137981 */ /* 0x000f28000c1e1900 */
        /* <DEDUP_REMOVED lines=11> */
[----:B------:R-:W-:Y:S01]  /*07e0*/  UIADD3 UR4, UPT, UPT, UR4, 0x8, URZ ;  /* 0x0000000804047890 */ /* 0x000fe2000fffe0ff */
[----:B---3--:R-:W-:-:S04]  /*07f0*/  IMAD R15, R15, R16, R14 ;  /* 0x000000100f0f7224 */ /* 0x008fc800078e020e */
[----:B--2---:R-:W-:-:S04]  /*0800*/  IMAD R15, R18, R17, R15 ;  /* 0x00000011120f7224 */ /* 0x004fc800078e020f */
[----:B----4-:R-:W-:-:S04]  /*0810*/  IMAD R15, R20, R19, R15 ;  /* 0x00000013140f7224 */ /* 0x010fc800078e020f */
[----:B-----5:R-:W-:-:S04]  /*0820*/  IMAD R15, R22, R21, R15 ;  /* 0x00000015160f7224 */ /* 0x020fc800078e020f */
[----:B------:R-:W-:-:S04]  /*0830*/  IMAD R15, R24, R23, R15 ;  /* 0x00000017180f7224 */ /* 0x000fc800078e020f */
[----:B------:R-:W-:-:S04]  /*0840*/  IMAD R12, R12, R13, R15 ;  /* 0x0000000d0c0c7224 */ /* 0x000fc800078e020f */
[----:B------:R-:W-:-:S04]  /*0850*/  IMAD R11, R6, R11, R12 ;  /* 0x0000000b060b7224 */ /* 0x000fc800078e020c */
[----:B------:R-:W-:-:S07]  /*0860*/  IMAD R14, R10, R25, R11 ;  /* 0x000000190a0e7224 */ /* 0x000fce00078e020b */
.L_x_3:
        /* <DEDUP_REMOVED lines=13> */
[----:B-1----:R-:W-:-:S03]  /*0940*/  LEA R2, P0, R6, UR6, 0x2 ;  /* 0x0000000606027c11 */ /* 0x002fc6000f8010ff */
[----:B------:R-:W3:Y:S01]  /*0950*/  LDG.E R11, desc[UR12][R10.64] ;  /* 0x0000000c0a0b7981 */ /* 0x000ee2000c1e1900 */
        /* <DEDUP_REMOVED lines=8> */
[----:B------:R-:W5:Y:S01]  /*09e0*/  LDG.E R18, desc[UR12][R4.64+0xc] ;  /* 0x00000c0c04127981 */ /* 0x000f62000c1e1900 */
[----:B------:R-:W-:Y:S01]  /*09f0*/  UIADD3 UR4, UPT, UPT, UR4, 0x4, URZ ;  /* 0x0000000404047890 */ /* 0x000fe2000fffe0ff */
[----:B---3--:R-:W-:-:S04]  /*0a00*/  IMAD R6, R11, R6, R14 ;  /* 0x000000060b067224 */ /* 0x008fc800078e020e */
[----:B--2---:R-:W-:-:S04]  /*0a10*/  IMAD R6, R13, R12, R6 ;  /* 0x0000000c0d067224 */ /* 0x004fc800078e0206 */
[----:B----4-:R-:W-:-:S04]  /*0a20*/  IMAD R6, R15, R16, R6 ;  /* 0x000000100f067224 */ /* 0x010fc800078e0206 */
[----:B-----5:R-:W-:-:S07]  /*0a30*/  IMAD R14, R17, R18, R6 ;  /* 0x00000012110e7224 */ /* 0x020fce00078e0206 */
.L_x_4:
[----:B------:R-:W-:Y:S05]  /*0a40*/  BRA.U !UP1, `(.L_x_0) ;  /* 0x0000000109507547 */ /* 0x000fea000b800000 */
[----:B------:R-:W0:Y:S01]  /*0a50*/  LDC.64 R4, c[0x0][0x380] ;  /* 0x0000e000ff047b82 */ /* 0x000e220000000a00 */
[----:B------:R-:W-:Y:S01]  /*0a60*/  IADD3 R11, PT, PT, R8, UR4, RZ ;  /* 0x00000004080b7c10 */ /* 0x000fe2000fffe0ff */
[----:B------:R-:W-:-:S06]  /*0a70*/  UIADD3 UR5, UPT, UPT, -UR5, URZ, URZ ;  /* 0x000000ff05057290 */ /* 0x000fcc000fffe1ff */
[----:B------:R-:W1:Y:S01]  /*0a80*/  LDC.64 R2, c[0x0][0x388] ;  /* 0x0000e200ff027b82 */ /* 0x000e620000000a00 */
[----:B0-----:R-:W-:Y:S01]  /*0a90*/  IMAD.WIDE.U32 R4, R11, 0x4, R4 ;  /* 0x000000040b047825 */ /* 0x001fe200078e0004 */
[----:B------:R-:W-:Y:S02]  /*0aa0*/  IADD3 R11, PT, PT, R9, UR4, RZ ;  /* 0x00000004090b7c10 */ /* 0x000fe4000fffe0ff */
[----:B------:R-:W-:Y:S02]  /*0ab0*/  MOV R6, R4 ;  /* 0x0000000400067202 */ /* 0x000fe40000000f00 */
[----:B------:R-:W-:-:S07]  /*0ac0*/  MOV R13, R5 ;  /* 0x00000005000d7202 */ /* 0x000fce0000000f00 */
.L_x_5:
[----:B-1----:R-:W-:Y:S01]  /*0ad0*/  IMAD.WIDE R4, R11, 0x4, R2 ;  /* 0x000000040b047825 */ /* 0x002fe200078e0202 */
[----:B------:R-:W-:Y:S02]  /*0ae0*/  MOV R9, R13 ;  /* 0x0000000d00097202 */ /* 0x000fe40000000f00 */
[----:B------:R-:W-:-:S03]  /*0af0*/  MOV R8, R6 ;  /* 0x0000000600087202 */ /* 0x000fc60000000f00 */
[----:B------:R-:W2:Y:S04]  /*0b00*/  LDG.E R4, desc[UR12][R4.64] ;  /* 0x0000000c04047981 */ /* 0x000ea8000c1e1900 */
[----:B------:R-:W2:Y:S01]  /*0b10*/  LDG.E R9, desc[UR12][R8.64] ;  /* 0x0000000c08097981 */ /* 0x000ea2000c1e1900 */
[----:B------:R-:W-:Y:S01]  /*0b20*/  UIADD3 UR5, UPT, UPT, UR5, 0x1, URZ ;  /* 0x0000000105057890 */ /* 0x000fe2000fffe0ff */
[----:B------:R-:W-:Y:S02]  /*0b30*/  IADD3 R6, P0, PT, R6, 0x4, RZ ;  /* 0x0000000406067810 */ /* 0x000fe40007f1e0ff */
[----:B------:R-:W-:Y:S01]  /*0b40*/  IADD3 R11, PT, PT, R11, 0x1, RZ ;  /* 0x000000010b0b7810 */ /* 0x000fe20007ffe0ff */
[----:B------:R-:W-:Y:S01]  /*0b50*/  UISETP.NE.AND UP0, UPT, UR5, URZ, UPT ;  /* 0x000000ff0500728c */ /* 0x000fe2000bf05270 */
[----:B------:R-:W-:Y:S01]  /*0b60*/  IADD3.X R13, PT, PT, RZ, R13, RZ, P0, !PT ;  /* 0x0000000dff0d7210 */ /* 0x000fe200007fe4ff */
[----:B--2---:R-:W-:-:S07]  /*0b70*/  IMAD R14, R9, R4, R14 ;  /* 0x00000004090e7224 */ /* 0x004fce00078e020e */
[----:B------:R-:W-:Y:S05]  /*0b80*/  BRA.U UP0, `(.L_x_5) ;  /* 0xfffffffd00d07547 */ /* 0x000fea000b83ffff */
.L_x_0:
[----:B------:R-:W0:Y:S01]  /*0b90*/  LDC.64 R2, c[0x0][0x390] ;  /* 0x0000e400ff027b82 */ /* 0x000e220000000a00 */
[----:B------:R-:W-:-:S04]  /*0ba0*/  IMAD R7, R0, UR11, R7 ;  /* 0x0000000b00077c24 */ /* 0x000fc8000f8e0207 */
[----:B0-----:R-:W-:-:S05]  /*0bb0*/  IMAD.WIDE R2, R7, 0x4, R2 ;  /* 0x0000000407027825 */ /* 0x001fca00078e0202 */
[----:B------:R-:W-:Y:S01]  /*0bc0*/  STG.E desc[UR12][R2.64], R14 ;  /* 0x0000000e02007986 */ /* 0x000fe2000c10190c */
[----:B------:R-:W-:Y:S05]  /*0bd0*/  EXIT ;  /* 0x000000000000794d */ /* 0x000fea0003800000 */
.L_x_6:
[----:B------:R-:W-:-:S00]  /*0be0*/  BRA `(.L_x_6) ;  /* 0xfffffffc00fc7947 */ /* 0x000fc0000383ffff */
[----:B------:R-:W-:-:S00]  /*0bf0*/  NOP ;  /* 0x0000000000007918 */ /* 0x000fc00000000000 */
        /* <DEDUP_REMOVED lines=8> */
.L_x_12:


//--------------------- .text._Z15gpu_matrix_multPiS_S_iii --------------------------
	.section	.text._Z15gpu_matrix_multPiS_S_iii,"ax",@progbits
	.align	128
        .global         _Z15gpu_matrix_multPiS_S_iii
        .type           _Z15gpu_matrix_multPiS_S_iii,@function
        .size           _Z15gpu_matrix_multPiS_S_iii,(.L_x_13 - _Z15gpu_matrix_multPiS_S_iii)
        .other          _Z15gpu_matrix_multPiS_S_iii,@"STO_CUDA_ENTRY STV_DEFAULT"
_Z15gpu_matrix_multPiS_S_iii:
.text._Z15gpu_matrix_multPiS_S_iii:
[----:B------:R-:W-:Y:S01]  /*0000*/  LDC R1, c[0x0][0x37c] ;  /* 0x0000df00ff017b82 */ /* 0x000fe20000000800 */
[----:B------:R-:W0:Y:S07]  /*0010*/  S2R R3, SR_TID.Y ;  /* 0x0000000000037919 */ /* 0x000e2e0000002200 */
[----:B------:R-:W0:Y:S01]  /*0020*/  S2UR UR4, SR_CTAID.Y ;  /* 0x00000000000479c3 */ /* 0x000e220000002600 */
[----:B------:R-:W1:Y:S01]  /*0030*/  LDCU UR6, c[0x0][0x398] ;  /* 0x00007300ff0677ac */ /* 0x000e620008000800 */
[----:B------:R-:W2:Y:S06]  /*0040*/  S2R R5, SR_TID.X ;  /* 0x0000000000057919 */ /* 0x000eac0000002100 */
[----:B------:R-:W0:Y:S08]  /*0050*/  LDC R0, c[0x0][0x364] ;  /* 0x0000d900ff007b82 */ /* 0x000e300000000800 */
[----:B------:R-:W2:Y:S08]  /*0060*/  S2UR UR5, SR_CTAID.X ;  /* 0x00000000000579c3 */ /* 0x000eb00000002500 */
[----:B------:R-:W2:Y:S08]  /*0070*/  LDC R16, c[0x0][0x360] ;  /* 0x0000d800ff107b82 */ /* 0x000eb00000000800 */
[----:B------:R-:W3:Y:S01]  /*0080*/  LDC R17, c[0x0][0x3a0] ;  /* 0x0000e800ff117b82 */ /* 0x000ee20000000800 */
[----:B0-----:R-:W-:-:S05]  /*0090*/  IMAD R0, R0, UR4, R3 ;  /* 0x0000000400007c24 */ /* 0x001fca000f8e0203 */
[----:B-1----:R-:W-:Y:S01]  /*00a0*/  ISETP.GE.AND P0, PT, R0, UR6, PT ;  /* 0x0000000600007c0c */ /* 0x002fe2000bf06270 */
[----:B--2---:R-:W-:-:S05]  /*00b0*/  IMAD R16, R16, UR5, R5 ;  /* 0x0000000510107c24 */ /* 0x004fca000f8e0205 */
[----:B---3--:R-:W-:-:S13]  /*00c0*/  ISETP.GE.OR P0, PT, R16, R17, P0 ;  /* 0x000000111000720c */ /* 0x008fda0000706670 */
[----:B------:R-:W-:Y:S05]  /*00d0*/  @P0 EXIT ;  /* 0x000000000000094d */ /* 0x000fea0003800000 */
[----:B------:R-:W0:Y:S01]  /*00e0*/  LDC R19, c[0x0][0x39c] ;  /* 0x0000e700ff137b82 */ /* 0x000e220000000800 */
[----:B------:R-:W1:Y:S01]  /*00f0*/  LDCU.64 UR4, c[0x0][0x358] ;  /* 0x00006b00ff0477ac */ /* 0x000e620008000a00 */
[----:B------:R-:W-:Y:S01]  /*0100*/  HFMA2 R24, -RZ, RZ, 0, 0 ;  /* 0x00000000ff187431 */ /* 0x000fe200000001ff */
[----:B0-----:R-:W-:-:S13]  /*0110*/  ISETP.GE.AND P0, PT, R19, 0x1, PT ;  /* 0x000000011300780c */ /* 0x001fda0003f06270 */
[----:B-1----:R-:W-:Y:S05]  /*0120*/  @!P0 BRA `(.L_x_7) ;  /* 0x0000000400dc8947 */ /* 0x002fea0003800000 */
[C---:B------:R-:W-:Y:S01]  /*0130*/  ISETP.GE.U32.AND P1, PT, R19.reuse, 0x8, PT ;  /* 0x000000081300780c */ /* 0x040fe20003f26070 */
[----:B------:R-:W-:Y:S01]  /*0140*/  IMAD R20, R0, R19, RZ ;  /* 0x0000001300147224 */ /* 0x000fe200078e02ff */
[----:B------:R-:W-:Y:S02]  /*0150*/  LOP3.LUT R27, R19, 0x7, RZ, 0xc0, !PT ;  /* 0x00000007131b7812 */ /* 0x000fe400078ec0ff */
[----:B------:R-:W-:Y:S02]  /*0160*/  MOV R21, RZ ;  /* 0x000000ff00157202 */ /* 0x000fe40000000f00 */
[----:B------:R-:W-:Y:S02]  /*0170*/  ISETP.NE.AND P0, PT, R27, RZ, PT ;  /* 0x000000ff1b00720c */ /* 0x000fe40003f05270 */
[----:B------:R-:W-:-:S05]  /*0180*/  MOV R24, RZ ;  /* 0x000000ff00187202 */ /* 0x000fca0000000f00 */
[----:B------:R-:W-:Y:S06]  /*0190*/  @!P1 BRA `(.L_x_8) ;  /* 0x0000000000c09947 */ /* 0x000fec0003800000 */
[----:B------:R-:W0:Y:S01]  /*01a0*/  LDC.64 R2, c[0x0][0x380] ;  /* 0x0000e000ff027b82 */ /* 0x000e220000000a00 */
[----:B------:R-:W-:Y:S02]  /*01b0*/  LOP3.LUT R21, R19, 0x7ffffff8, RZ, 0xc0, !PT ;  /* 0x7ffffff813157812 */ /* 0x000fe400078ec0ff */
[----:B------:R-:W-:Y:S02]  /*01c0*/  MOV R24, RZ ;  /* 0x000000ff00187202 */ /* 0x000fe40000000f00 */
[----:B------:R-:W-:Y:S02]  /*01d0*/  MOV R18, R16 ;  /* 0x0000001000127202 */ /* 0x000fe40000000f00 */
[----:B------:R-:W-:Y:S01]  /*01e0*/  IADD3 R22, PT, PT, -R21, RZ, RZ ;  /* 0x000000ff15167210 */ /* 0x000fe20007ffe1ff */
[----:B0-----:R-:W-:-:S03]  /*01f0*/  IMAD.WIDE.U32 R2, R20, 0x4, R2 ;  /* 0x0000000414027825 */ /* 0x001fc600078e0002 */
[----:B------:R-:W-:-:S04]  /*0200*/  IADD3 R4, P1, PT, R2, 0x10, RZ ;  /* 0x0000001002047810 */ /* 0x000fc80007f3e0ff */
[----:B------:R-:W-:-:S09]  /*0210*/  IADD3.X R3, PT, PT, RZ, R3, RZ, P1, !PT ;  /* 0x00000003ff037210 */ /* 0x000fd20000ffe4ff */
.L_x_9:
[----:B------:R-:W0:Y:S01]  /*0220*/  LDC.64 R14, c[0x0][0x388] ;  /* 0x0000e200ff0e7b82 */ /* 0x000e220000000a00 */
[----:B------:R-:W-:-:S05]  /*0230*/  MOV R2, R4 ;  /* 0x0000000400027202 */ /* 0x000fca0000000f00 */
[----:B------:R-:W2:Y:S04]  /*0240*/  LDG.E R25, desc[UR4][R2.64+-0x10] ;  /* 0xfffff00402197981 */ /* 0x000ea8000c1e1900 */
[----:B------:R-:W3:Y:S04]  /*0250*/  LDG.E R23, desc[UR4][R2.64+-0xc] ;  /* 0xfffff40402177981 */ /* 0x000ee8000c1e1900 */
[----:B------:R-:W4:Y:S04]  /*0260*/  LDG.E R29, desc[UR4][R2.64+-0x8] ;  /* 0xfffff804021d7981 */ /* 0x000f28000c1e1900 */
[----:B------:R-:W5:Y:S01]  /*0270*/  LDG.E R28, desc[UR4][R2.64+-0x4] ;  /* 0xfffffc04021c7981 */ /* 0x000f62000c1e1900 */
[----:B0-----:R-:W-:-:S05]  /*0280*/  IMAD.WIDE R14, R18, 0x4, R14 ;  /* 0x00000004120e7825 */ /* 0x001fca00078e020e */
[----:B------:R0:W2:Y:S01]  /*0290*/  LDG.E R26, desc[UR4][R14.64] ;  /* 0x000000040e1a7981 */ /* 0x0000a2000c1e1900 */
[----:B------:R-:W-:-:S04]  /*02a0*/  IMAD.WIDE R12, R17, 0x4, R14 ;  /* 0x00000004110c7825 */ /* 0x000fc800078e020e */
[C---:B------:R-:W-:Y:S02]  /*02b0*/  IMAD.WIDE R4, R17.reuse, 0x4, R12 ;  /* 0x0000000411047825 */ /* 0x040fe400078e020c */
[----:B------:R-:W3:Y:S02]  /*02c0*/  LDG.E R12, desc[UR4][R12.64] ;  /* 0x000000040c0c7981 */ /* 0x000ee4000c1e1900 */
[C---:B------:R-:W-:Y:S02]  /*02d0*/  IMAD.WIDE R8, R17.reuse, 0x4, R4 ;  /* 0x0000000411087825 */ /* 0x040fe400078e0204 */
[----:B------:R-:W4:Y:S02]  /*02e0*/  LDG.E R4, desc[UR4][R4.64] ;  /* 0x0000000404047981 */ /* 0x000f24000c1e1900 */
[C---:B------:R-:W-:Y:S02]  /*02f0*/  IMAD.WIDE R6, R17.reuse, 0x4, R8 ;  /* 0x0000000411067825 */ /* 0x040fe400078e0208 */
[----:B------:R-:W5:Y:S02]  /*0300*/  LDG.E R8, desc[UR4][R8.64] ;  /* 0x0000000408087981 */ /* 0x000f64000c1e1900 */
[----:B------:R-:W-:-:S02]  /*0310*/  IMAD.WIDE R10, R17, 0x4, R6 ;  /* 0x00000004110a7825 */ /* 0x000fc400078e0206 */
[----:B------:R-:W5:Y:S04]  /*0320*/  LDG.E R5, desc[UR4][R2.64] ;  /* 0x0000000402057981 */ /* 0x000f68000c1e1900 */
[----:B------:R-:W5:Y:S01]  /*0330*/  LDG.E R6, desc[UR4][R6.64] ;  /* 0x0000000406067981 */ /* 0x000f62000c1e1900 */
[----:B0-----:R-:W-:-:S03]  /*0340*/  IMAD.WIDE R14, R17, 0x4, R10 ;  /* 0x00000004110e7825 */ /* 0x001fc600078e020a */
[----:B------:R-:W5:Y:S04]  /*0350*/  LDG.E R10, desc[UR4][R10.64] ;  /* 0x000000040a0a7981 */ /* 0x000f68000c1e1900 */
[----:B------:R-:W5:Y:S04]  /*0360*/  LDG.E R13, desc[UR4][R14.64] ;  /* 0x000000040e0d7981 */ /* 0x000f68000c1e1900 */
[----:B------:R-:W5:Y:S04]  /*0370*/  LDG.E R7, desc[UR4][R2.64+0x4] ;  /* 0x0000040402077981 */ /* 0x000f68000c1e1900 */
[----:B------:R-:W5:Y:S01]  /*0380*/  LDG.E R9, desc[UR4][R2.64+0xc] ;  /* 0x00000c0402097981 */ /* 0x000f62000c1e1900 */
[----:B--2---:R-:W-:-:S02]  /*0390*/  IMAD R26, R25, R26, R24 ;  /* 0x0000001a191a7224 */ /* 0x004fc400078e0218 */
[----:B------:R-:W-:Y:S02]  /*03a0*/  IMAD.WIDE R24, R17, 0x4, R14 ;  /* 0x0000000411187825 */ /* 0x000fe400078e020e */
[----:B------:R0:W2:Y:S04]  /*03b0*/  LDG.E R14, desc[UR4][R2.64+0x8] ;  /* 0x00000804020e7981 */ /* 0x0000a8000c1e1900 */
[----:B------:R-:W2:Y:S01]  /*03c0*/  LDG.E R24, desc[UR4][R24.64] ;  /* 0x0000000418187981 */ /* 0x000ea2000c1e1900 */
[----:B---3--:R-:W-:Y:S01]  /*03d0*/  IMAD R12, R23, R12, R26 ;  /* 0x0000000c170c7224 */ /* 0x008fe200078e021a */
[----:B------:R-:W-:-:S03]  /*03e0*/  IADD3 R22, PT, PT, R22, 0x8, RZ ;  /* 0x0000000816167810 */ /* 0x000fc60007ffe0ff */
[----:B----4-:R-:W-:Y:S01]  /*03f0*/  IMAD R29, R29, R4, R12 ;  /* 0x000000041d1d7224 */ /* 0x010fe200078e020c */
[----:B------:R-:W-:-:S03]  /*0400*/  ISETP.NE.AND P1, PT, R22, RZ, PT ;  /* 0x000000ff1600720c */ /* 0x000fc60003f25270 */
[----:B-----5:R-:W-:Y:S01]  /*0410*/  IMAD R8, R28, R8, R29 ;  /* 0x000000081c087224 */ /* 0x020fe200078e021d */
[----:B------:R-:W-:-:S03]  /*0420*/  IADD3 R4, P2, PT, R2, 0x20, RZ ;  /* 0x0000002002047810 */ /* 0x000fc60007f5e0ff */
[----:B------:R-:W-:Y:S01]  /*0430*/  IMAD R5, R5, R6, R8 ;  /* 0x0000000605057224 */ /* 0x000fe200078e0208 */
[----:B0-----:R-:W-:Y:S02]  /*0440*/  IADD3.X R3, PT, PT, RZ, R3, RZ, P2, !PT ;  /* 0x00000003ff037210 */ /* 0x001fe400017fe4ff */
[----:B------:R-:W-:Y:S01]  /*0450*/  LEA R18, R17, R18, 0x3 ;  /* 0x0000001211127211 */ /* 0x000fe200078e18ff */
[----:B------:R-:W-:-:S04]  /*0460*/  IMAD R5, R7, R10, R5 ;  /* 0x0000000a07057224 */ /* 0x000fc800078e0205 */
[----:B--2---:R-:W-:-:S04]  /*0470*/  IMAD R5, R14, R13, R5 ;  /* 0x0000000d0e057224 */ /* 0x004fc800078e0205 */
[----:B------:R-:W-:Y:S01]  /*0480*/  IMAD R24, R9, R24, R5 ;  /* 0x0000001809187224 */ /* 0x000fe200078e0205 */
[----:B------:R-:W-:Y:S06]  /*0490*/  @P1 BRA `(.L_x_9) ;  /* 0xfffffffc00601947 */ /* 0x000fec000383ffff */
.L_x_8:
[----:B------:R-:W-:Y:S05]  /*04a0*/  @!P0 BRA `(.L_x_7) ;  /* 0x0000000000fc8947 */ /* 0x000fea0003800000 */
[----:B------:R-:W-:Y:S02]  /*04b0*/  ISETP.GE.U32.AND P1, PT, R27, 0x4, PT ;  /* 0x000000041b00780c */ /* 0x000fe40003f26070 */
[----:B------:R-:W-:-:S04]  /*04c0*/  LOP3.LUT R14, R19, 0x3, RZ, 0xc0, !PT ;  /* 0x00000003130e7812 */ /* 0x000fc800078ec0ff */
[----:B------:R-:W-:-:S07]  /*04d0*/  ISETP.NE.AND P0, PT, R14, RZ, PT ;  /* 0x000000ff0e00720c */ /* 0x000fce0003f05270 */
[----:B------:R-:W-:Y:S06]  /*04e0*/  @!P1 BRA `(.L_x_10) ;  /* 0x00000000006c9947 */ /* 0x000fec0003800000 */
[----:B------:R-:W0:Y:S01]  /*04f0*/  LDC.64 R4, c[0x0][0x388] ;  /* 0x0000e200ff047b82 */ /* 0x000e220000000a00 */
[----:B------:R-:W1:Y:S01]  /*0500*/  LDCU.64 UR6, c[0x0][0x380] ;  /* 0x00007000ff0677ac */ /* 0x000e620008000a00 */
[----:B------:R-:W-:Y:S01]  /*0510*/  IMAD R7, R21, R17, R16 ;  /* 0x0000001115077224 */ /* 0x000fe200078e0210 */
[CC--:B------:R-:W-:Y:S02]  /*0520*/  IADD3 R3, PT, PT, R20.reuse, R21.reuse, RZ ;  /* 0x0000001514037210 */ /* 0x0c0fe40007ffe0ff */
[----:B------:R-:W-:-:S03]  /*0530*/  IADD3 R8, P1, PT, R20, R21, RZ ;  /* 0x0000001514087210 */ /* 0x000fc60007f3e0ff */
[----:B------:R-:W2:Y:S01]  /*0540*/  LDC.64 R12, c[0x0][0x380] ;  /* 0x0000e000ff0c7b82 */ /* 0x000ea20000000a00 */
[----:B0-----:R-:W-:-:S04]  /*0550*/  IMAD.WIDE R4, R7, 0x4, R4 ;  /* 0x0000000407047825 */ /* 0x001fc800078e0204 */
[----:B------:R-:W-:Y:S02]  /*0560*/  IMAD.WIDE R6, R17, 0x4, R4 ;  /* 0x0000000411067825 */ /* 0x000fe400078e0204 */
[----:B------:R-:W3:Y:S02]  /*0570*/  LDG.E R4, desc[UR4][R4.64] ;  /* 0x0000000404047981 */ /* 0x000ee4000c1e1900 */
[----:B--2---:R-:W-:Y:S01]  /*0580*/  IMAD.WIDE.U32 R12, R3, 0x4, R12 ;  /* 0x00000004030c7825 */ /* 0x004fe200078e000c */
[----:B------:R-:W-:Y:S02]  /*0590*/  IADD3.X R3, PT, PT, RZ, RZ, RZ, P1, !PT ;  /* 0x000000ffff037210 */ /* 0x000fe40000ffe4ff */
[----:B-1----:R-:W-:-:S03]  /*05a0*/  LEA R2, P1, R8, UR6, 0x2 ;  /* 0x0000000608027c11 */ /* 0x002fc6000f8210ff */
[----:B------:R-:W3:Y:S01]  /*05b0*/  LDG.E R13, desc[UR4][R12.64] ;  /* 0x000000040c0d7981 */ /* 0x000ee2000c1e1900 */
[----:B------:R-:W-:Y:S01]  /*05c0*/  LEA.HI.X R3, R8, UR7, R3, 0x2, P1 ;  /* 0x0000000708037c11 */ /* 0x000fe200088f1403 */
[C---:B------:R-:W-:Y:S02]  /*05d0*/  IMAD.WIDE R8, R17.reuse, 0x4, R6 ;  /* 0x0000000411087825 */ /* 0x040fe400078e0206 */
[----:B------:R-:W2:Y:S04]  /*05e0*/  LDG.E R6, desc[UR4][R6.64] ;  /* 0x0000000406067981 */ /* 0x000ea8000c1e1900 */
[----:B------:R-:W2:Y:S01]  /*05f0*/  LDG.E R15, desc[UR4][R2.64+0x4] ;  /* 0x00000404020f7981 */ /* 0x000ea2000c1e1900 */
[----:B------:R-:W-:-:S03]  /*0600*/  IMAD.WIDE R10, R17, 0x4, R8 ;  /* 0x00000004110a7825 */ /* 0x000fc600078e0208 */
[----:B------:R-:W4:Y:S04]  /*0610*/  LDG.E R22, desc[UR4][R8.64] ;  /* 0x0000000408167981 */ /* 0x000f28000c1e1900 */
[----:B------:R-:W4:Y:S04]  /*0620*/  LDG.E R18, desc[UR4][R2.64+0x8] ;  /* 0x0000080402127981 */ /* 0x000f28000c1e1900 */
[----:B------:R-:W5:Y:S04]  /*0630*/  LDG.E R26, desc[UR4][R2.64+0xc] ;  /* 0x00000c04021a7981 */ /* 0x000f68000c1e1900 */
[----:B------:R-:W5:Y:S01]  /*0640*/  LDG.E R10, desc[UR4][R10.64] ;  /* 0x000000040a0a7981 */ /* 0x000f62000c1e1900 */
[----:B------:R-:W-:Y:S01]  /*0650*/  IADD3 R21, PT, PT, R21, 0x4, RZ ;  /* 0x0000000415157810 */ /* 0x000fe20007ffe0ff */
[----:B---3--:R-:W-:-:S04]  /*0660*/  IMAD R24, R13, R4, R24 ;  /* 0x000000040d187224 */ /* 0x008fc800078e0218 */
[----:B--2---:R-:W-:-:S04]  /*0670*/  IMAD R15, R15, R6, R24 ;  /* 0x000000060f0f7224 */ /* 0x004fc800078e0218 */
[----:B----4-:R-:W-:-:S04]  /*0680*/  IMAD R15, R18, R22, R15 ;  /* 0x00000016120f7224 */ /* 0x010fc800078e020f */
[----:B-----5:R-:W-:-:S07]  /*0690*/  IMAD R24, R26, R10, R15 ;  /* 0x0000000a1a187224 */ /* 0x020fce00078e020f */
.L_x_10:
[----:B------:R-:W-:Y:S05]  /*06a0*/  @!P0 BRA `(.L_x_7) ;  /* 0x00000000007c8947 */ /* 0x000fea0003800000 */
[----:B------:R-:W-:Y:S01]  /*06b0*/  ISETP.NE.AND P1, PT, R14, 0x1, PT ;  /* 0x000000010e00780c */ /* 0x000fe20003f25270 */
[----:B------:R-:W0:Y:S01]  /*06c0*/  LDC.64 R10, c[0x0][0x380] ;  /* 0x0000e000ff0a7b82 */ /* 0x000e220000000a00 */
[----:B------:R-:W-:-:S04]  /*06d0*/  LOP3.LUT R19, R19, 0x1, RZ, 0xc0, !PT ;  /* 0x0000000113137812 */ /* 0x000fc800078ec0ff */
[----:B------:R-:W-:-:S03]  /*06e0*/  ISETP.NE.U32.AND P0, PT, R19, 0x1, PT ;  /* 0x000000011300780c */ /* 0x000fc60003f05070 */
[----:B------:R-:W1:Y:S04]  /*06f0*/  LDC.64 R8, c[0x0][0x388] ;  /* 0x0000e200ff087b82 */ /* 0x000e680000000a00 */
[CC--:B------:R-:W-:Y:S02]  /*0700*/  @P1 IADD3 R13, PT, PT, R20.reuse, R21.reuse, RZ ;  /* 0x00000015140d1210 */ /* 0x0c0fe40007ffe0ff */
[----:B------:R-:W-:Y:S02]  /*0710*/  @P1 IADD3 R12, P2, PT, R20, R21, RZ ;  /* 0x00000015140c1210 */ /* 0x000fe40007f5e0ff */
[----:B------:R-:W2:Y:S02]  /*0720*/  @P1 LDC.64 R2, c[0x0][0x380] ;  /* 0x0000e000ff021b82 */ /* 0x000ea40000000a00 */
[----:B------:R-:W-:-:S06]  /*0730*/  @P1 IADD3.X R14, PT, PT, RZ, RZ, RZ, P2, !PT ;  /* 0x000000ffff0e1210 */ /* 0x000fcc00017fe4ff */
[----:B------:R-:W3:Y:S01]  /*0740*/  LDC.64 R4, c[0x0][0x380] ;  /* 0x0000e000ff047b82 */ /* 0x000ee20000000a00 */
[----:B0-----:R-:W-:-:S04]  /*0750*/  @P1 IMAD.WIDE.U32 R10, R13, 0x4, R10 ;  /* 0x000000040d0a1825 */ /* 0x001fc800078e000a */
[C---:B------:R-:W-:Y:S01]  /*0760*/  @P1 IMAD R13, R21.reuse, R17, R16 ;  /* 0x00000011150d1224 */ /* 0x040fe200078e0210 */
[----:B------:R-:W-:Y:S01]  /*0770*/  @P1 IADD3 R21, PT, PT, R21, 0x2, RZ ;  /* 0x0000000215151810 */ /* 0x000fe20007ffe0ff */
[----:B------:R-:W4:Y:S01]  /*0780*/  @P1 LDG.E R11, desc[UR4][R10.64] ;  /* 0x000000040a0b1981 */ /* 0x000f22000c1e1900 */
[----:B------:R-:W0:Y:S01]  /*0790*/  LDC.64 R6, c[0x0][0x388] ;  /* 0x0000e200ff067b82 */ /* 0x000e220000000a00 */
[----:B-1----:R-:W-:Y:S01]  /*07a0*/  @P1 IMAD.WIDE R8, R13, 0x4, R8 ;  /* 0x000000040d081825 */ /* 0x002fe200078e0208 */
[----:B------:R-:W-:Y:S02]  /*07b0*/  @!P0 IADD3 R15, PT, PT, R20, R21, RZ ;  /* 0x00000015140f8210 */ /* 0x000fe40007ffe0ff */
[----:B--2---:R-:W-:Y:S01]  /*07c0*/  @P1 LEA R2, P2, R12, R2, 0x2 ;  /* 0x000000020c021211 */ /* 0x004fe200078410ff */
[----:B------:R-:W-:-:S03]  /*07d0*/  @!P0 IMAD R21, R21, R17, R16 ;  /* 0x0000001115158224 */ /* 0x000fc600078e0210 */
[----:B------:R-:W-:Y:S01]  /*07e0*/  @P1 LEA.HI.X R3, R12, R3, R14, 0x2, P2 ;  /* 0x000000030c031211 */ /* 0x000fe200010f140e */
[----:B------:R-:W-:Y:S01]  /*07f0*/  @P1 IMAD.WIDE R12, R17, 0x4, R8 ;  /* 0x00000004110c1825 */ /* 0x000fe200078e0208 */
[----:B------:R-:W4:Y:S03]  /*0800*/  @P1 LDG.E R14, desc[UR4][R8.64] ;  /* 0x00000004080e1981 */ /* 0x000f26000c1e1900 */
[----:B---3--:R-:W-:Y:S01]  /*0810*/  @!P0 IMAD.WIDE.U32 R4, R15, 0x4, R4 ;  /* 0x000000040f048825 */ /* 0x008fe200078e0004 */
[----:B------:R-:W2:Y:S04]  /*0820*/  @P1 LDG.E R2, desc[UR4][R2.64+0x4] ;  /* 0x0000040402021981 */ /* 0x000ea8000c1e1900 */
[----:B------:R-:W2:Y:S01]  /*0830*/  @P1 LDG.E R12, desc[UR4][R12.64] ;  /* 0x000000040c0c1981 */ /* 0x000ea2000c1e1900 */
[----:B0-----:R-:W-:-:S03]  /*0840*/  @!P0 IMAD.WIDE R6, R21, 0x4, R6 ;  /* 0x0000000415068825 */ /* 0x001fc600078e0206 */
[----:B------:R-:W3:Y:S04]  /*0850*/  @!P0 LDG.E R5, desc[UR4][R4.64] ;  /* 0x0000000404058981 */ /* 0x000ee8000c1e1900 */
[----:B------:R-:W3:Y:S01]  /*0860*/  @!P0 LDG.E R6, desc[UR4][R6.64] ;  /* 0x0000000406068981 */ /* 0x000ee2000c1e1900 */
[----:B----4-:R-:W-:-:S04]  /*0870*/  @P1 IMAD R11, R11, R14, R24 ;  /* 0x0000000e0b0b1224 */ /* 0x010fc800078e0218 */
[----:B--2---:R-:W-:-:S04]  /*0880*/  @P1 IMAD R24, R2, R12, R11 ;  /* 0x0000000c02181224 */ /* 0x004fc800078e020b */
[----:B---3--:R-:W-:-:S07]  /*0890*/  @!P0 IMAD R24, R5, R6, R24 ;  /* 0x0000000605188224 */ /* 0x008fce00078e0218 */
.L_x_7:
[----:B------:R-:W0:Y:S01]  /*08a0*/  LDC.64 R2, c[0x0][0x390] ;  /* 0x0000e400ff027b82 */ /* 0x000e220000000a00 */
[----:B------:R-:W-:-:S04]  /*08b0*/  IMAD R17, R0, R17, R16 ;  /* 0x0000001100117224 */ /* 0x000fc800078e0210 */
[----:B0-----:R-:W-:-:S05]  /*08c0*/  IMAD.WIDE R2, R17, 0x4, R2 ;  /* 0x0000000411027825 */ /* 0x001fca00078e0202 */
[----:B------:R-:W-:Y:S01]  /*08d0*/  STG.E desc[UR4][R2.64], R24 ;  /* 0x0000001802007986 */ /* 0x000fe2000c101904 */
[----:B------:R-:W-:Y:S05]  /*08e0*/  EXIT ;  /* 0x000000000000794d */ /* 0x000fea0003800000 */
.L_x_11:
        /* <DEDUP_REMOVED lines=9> */
.L_x_13:


//--------------------- .nv.shared.reserved.0     --------------------------
	.section	.nv.shared.reserved.0,"aw",@nobits
	.weak		__nv_reservedSMEM_offset_0_alias
	.size		__nv_reservedSMEM_offset_0_alias, 0, 64
	.other		__nv_reservedSMEM_offset_0_alias,@"STO_CUDA_RESERVED_SHARED STV_DEFAULT"
__nv_reservedSMEM_offset_0_alias:
	.zero		0
	.zero		64


//--------------------- .nv.constant0._Z25gpu_matrix_mult_transposePiS_S_iii --------------------------
	.section	.nv.constant0._Z25gpu_matrix_mult_transposePiS_S_iii,"a",@progbits
	.sectionflags	@""
	.align	4
.nv.constant0._Z25gpu_matrix_mult_transposePiS_S_iii:
	.zero		932


//--------------------- .nv.constant0._Z15gpu_matrix_multPiS_S_iii --------------------------
	.section	.nv.constant0._Z15gpu_matrix_multPiS_S_iii,"a",@progbits
	.sectionflags	@""
	.align	4
.nv.constant0._Z15gpu_matrix_multPiS_S_iii:
	.zero		932


//--------------------- SYMBOLS --------------------------

	.type		.nv.reservedSmem.offset0,@object
	.size		.nv.reservedSmem.offset0,0x4
